//
// Generated by NVIDIA NVVM Compiler
//
// Compiler Build ID: CL-36424714
// Cuda compilation tools, release 13.0, V13.0.88
// Based on NVVM 20.0.0
//

.version 9.0
.target sm_100
.address_size 64

	// .globl	_Z16avgPoolKernelOptPKfPfiiiiiii

.visible .entry _Z16avgPoolKernelOptPKfPfiiiiiii(
	.param .u64 .ptr .align 1 _Z16avgPoolKernelOptPKfPfiiiiiii_param_0,
	.param .u64 .ptr .align 1 _Z16avgPoolKernelOptPKfPfiiiiiii_param_1,
	.param .u32 _Z16avgPoolKernelOptPKfPfiiiiiii_param_2,
	.param .u32 _Z16avgPoolKernelOptPKfPfiiiiiii_param_3,
	.param .u32 _Z16avgPoolKernelOptPKfPfiiiiiii_param_4,
	.param .u32 _Z16avgPoolKernelOptPKfPfiiiiiii_param_5,
	.param .u32 _Z16avgPoolKernelOptPKfPfiiiiiii_param_6,
	.param .u32 _Z16avgPoolKernelOptPKfPfiiiiiii_param_7,
	.param .u32 _Z16avgPoolKernelOptPKfPfiiiiiii_param_8
)
{
	.reg .pred 	%p<68>;
	.reg .b32 	%r<72>;
	.reg .b32 	%f<104>;
	.reg .b64 	%rd<28>;

	ld.param.u64 	%rd6, [_Z16avgPoolKernelOptPKfPfiiiiiii_param_0];
	ld.param.u64 	%rd5, [_Z16avgPoolKernelOptPKfPfiiiiiii_param_1];
	ld.param.u32 	%r25, [_Z16avgPoolKernelOptPKfPfiiiiiii_param_2];
	ld.param.u32 	%r26, [_Z16avgPoolKernelOptPKfPfiiiiiii_param_3];
	ld.param.u32 	%r27, [_Z16avgPoolKernelOptPKfPfiiiiiii_param_4];
	ld.param.u32 	%r28, [_Z16avgPoolKernelOptPKfPfiiiiiii_param_5];
	ld.param.u32 	%r29, [_Z16avgPoolKernelOptPKfPfiiiiiii_param_6];
	ld.param.u32 	%r31, [_Z16avgPoolKernelOptPKfPfiiiiiii_param_7];
	ld.param.u32 	%r30, [_Z16avgPoolKernelOptPKfPfiiiiiii_param_8];
	cvta.to.global.u64 	%rd1, %rd6;
	mov.u32 	%r32, %ctaid.y;
	shl.b32 	%r33, %r32, 4;
	mov.u32 	%r34, %tid.y;
	add.s32 	%r1, %r33, %r34;
	mov.u32 	%r35, %ctaid.x;
	shl.b32 	%r36, %r35, 4;
	mov.u32 	%r37, %tid.x;
	add.s32 	%r2, %r36, %r37;
	setp.ge.s32 	%p1, %r1, %r31;
	setp.ge.s32 	%p2, %r2, %r30;
	or.pred  	%p3, %p1, %p2;
	@%p3 bra 	$L__BB0_47;
	mul.lo.s32 	%r39, %r28, %r1;
	sub.s32 	%r3, %r39, %r29;
	mul.lo.s32 	%r40, %r28, %r2;
	sub.s32 	%r4, %r40, %r29;
	setp.eq.s32 	%p4, %r27, 3;
	or.b32  	%r41, %r4, %r3;
	setp.gt.s32 	%p5, %r41, -1;
	and.pred  	%p6, %p5, %p4;
	add.s32 	%r42, %r3, 2;
	setp.lt.s32 	%p7, %r42, %r25;
	and.pred  	%p8, %p6, %p7;
	add.s32 	%r43, %r4, 2;
	setp.lt.s32 	%p9, %r43, %r26;
	and.pred  	%p10, %p8, %p9;
	@%p10 bra 	$L__BB0_48;
	setp.lt.s32 	%p11, %r27, 1;
	mov.f32 	%f82, 0f00000000;
	@%p11 bra 	$L__BB0_46;
	and.b32  	%r5, %r27, 7;
	add.s32 	%r6, %r5, -1;
	and.b32  	%r7, %r27, 3;
	and.b32  	%r8, %r27, 2147483640;
	and.b32  	%r9, %r27, 1;
	mov.f32 	%f82, 0f00000000;
	mov.b32 	%r67, 0;
$L__BB0_4:
	add.s32 	%r11, %r67, %r3;
	setp.lt.s32 	%p12, %r11, 0;
	setp.ge.s32 	%p13, %r11, %r25;
	or.pred  	%p14, %p12, %p13;
	@%p14 bra 	$L__BB0_45;
	setp.lt.u32 	%p15, %r27, 8;
	mul.lo.s32 	%r12, %r11, %r26;
	mov.b32 	%r70, 0;
	@%p15 bra 	$L__BB0_24;
	mov.b32 	%r68, 0;
$L__BB0_7:
	.pragma "nounroll";
	add.s32 	%r14, %r68, %r4;
	setp.lt.s32 	%p16, %r14, 0;
	setp.ge.s32 	%p17, %r14, %r26;
	add.s32 	%r47, %r14, %r12;
	mul.wide.s32 	%rd7, %r47, 4;
	add.s64 	%rd2, %rd1, %rd7;
	or.pred  	%p18, %p16, %p17;
	@%p18 bra 	$L__BB0_9;
	ld.global.nc.f32 	%f44, [%rd2];
	add.f32 	%f82, %f82, %f44;
$L__BB0_9:
	add.s32 	%r48, %r14, 1;
	setp.lt.s32 	%p19, %r48, 0;
	setp.ge.s32 	%p20, %r48, %r26;
	or.pred  	%p21, %p19, %p20;
	@%p21 bra 	$L__BB0_11;
	ld.global.nc.f32 	%f45, [%rd2+4];
	add.f32 	%f82, %f82, %f45;
$L__BB0_11:
	add.s32 	%r49, %r14, 2;
	setp.lt.s32 	%p22, %r49, 0;
	setp.ge.s32 	%p23, %r49, %r26;
	or.pred  	%p24, %p22, %p23;
	@%p24 bra 	$L__BB0_13;
	ld.global.nc.f32 	%f46, [%rd2+8];
	add.f32 	%f82, %f82, %f46;
$L__BB0_13:
	add.s32 	%r50, %r14, 3;
	setp.lt.s32 	%p25, %r50, 0;
	setp.ge.s32 	%p26, %r50, %r26;
	or.pred  	%p27, %p25, %p26;
	@%p27 bra 	$L__BB0_15;
	ld.global.nc.f32 	%f47, [%rd2+12];
	add.f32 	%f82, %f82, %f47;
$L__BB0_15:
	add.s32 	%r51, %r14, 4;
	setp.lt.s32 	%p28, %r51, 0;
	setp.ge.s32 	%p29, %r51, %r26;
	or.pred  	%p30, %p28, %p29;
	@%p30 bra 	$L__BB0_17;
	ld.global.nc.f32 	%f48, [%rd2+16];
	add.f32 	%f82, %f82, %f48;
$L__BB0_17:
	add.s32 	%r52, %r14, 5;
	setp.lt.s32 	%p31, %r52, 0;
	setp.ge.s32 	%p32, %r52, %r26;
	or.pred  	%p33, %p31, %p32;
	@%p33 bra 	$L__BB0_19;
	ld.global.nc.f32 	%f49, [%rd2+20];
	add.f32 	%f82, %f82, %f49;
$L__BB0_19:
	add.s32 	%r53, %r14, 6;
	setp.lt.s32 	%p34, %r53, 0;
	setp.ge.s32 	%p35, %r53, %r26;
	or.pred  	%p36, %p34, %p35;
	@%p36 bra 	$L__BB0_21;
	ld.global.nc.f32 	%f50, [%rd2+24];
	add.f32 	%f82, %f82, %f50;
$L__BB0_21:
	add.s32 	%r54, %r14, 7;
	setp.lt.s32 	%p37, %r54, 0;
	setp.ge.s32 	%p38, %r54, %r26;
	or.pred  	%p39, %p37, %p38;
	@%p39 bra 	$L__BB0_23;
	ld.global.nc.f32 	%f51, [%rd2+28];
	add.f32 	%f82, %f82, %f51;
$L__BB0_23:
	add.s32 	%r68, %r68, 8;
	setp.ne.s32 	%p40, %r68, %r8;
	mov.u32 	%r70, %r8;
	@%p40 bra 	$L__BB0_7;
$L__BB0_24:
	setp.eq.s32 	%p41, %r5, 0;
	@%p41 bra 	$L__BB0_45;
	setp.lt.u32 	%p42, %r6, 3;
	@%p42 bra 	$L__BB0_35;
	add.s32 	%r17, %r70, %r4;
	setp.lt.s32 	%p43, %r17, 0;
	setp.ge.s32 	%p44, %r17, %r26;
	add.s32 	%r55, %r17, %r12;
	mul.wide.s32 	%rd8, %r55, 4;
	add.s64 	%rd3, %rd1, %rd8;
	or.pred  	%p45, %p43, %p44;
	@%p45 bra 	$L__BB0_28;
	ld.global.nc.f32 	%f53, [%rd3];
	add.f32 	%f82, %f82, %f53;
$L__BB0_28:
	add.s32 	%r56, %r17, 1;
	setp.lt.s32 	%p46, %r56, 0;
	setp.ge.s32 	%p47, %r56, %r26;
	or.pred  	%p48, %p46, %p47;
	@%p48 bra 	$L__BB0_30;
	ld.global.nc.f32 	%f54, [%rd3+4];
	add.f32 	%f82, %f82, %f54;
$L__BB0_30:
	add.s32 	%r57, %r17, 2;
	setp.lt.s32 	%p49, %r57, 0;
	setp.ge.s32 	%p50, %r57, %r26;
	or.pred  	%p51, %p49, %p50;
	@%p51 bra 	$L__BB0_32;
	ld.global.nc.f32 	%f55, [%rd3+8];
	add.f32 	%f82, %f82, %f55;
$L__BB0_32:
	add.s32 	%r58, %r17, 3;
	setp.lt.s32 	%p52, %r58, 0;
	setp.ge.s32 	%p53, %r58, %r26;
	or.pred  	%p54, %p52, %p53;
	@%p54 bra 	$L__BB0_34;
	ld.global.nc.f32 	%f56, [%rd3+12];
	add.f32 	%f82, %f82, %f56;
$L__BB0_34:
	add.s32 	%r70, %r70, 4;
$L__BB0_35:
	setp.eq.s32 	%p55, %r7, 0;
	@%p55 bra 	$L__BB0_45;
	setp.eq.s32 	%p56, %r7, 1;
	@%p56 bra 	$L__BB0_42;
	add.s32 	%r20, %r70, %r4;
	setp.lt.s32 	%p57, %r20, 0;
	setp.ge.s32 	%p58, %r20, %r26;
	add.s32 	%r59, %r20, %r12;
	mul.wide.s32 	%rd9, %r59, 4;
	add.s64 	%rd4, %rd1, %rd9;
	or.pred  	%p59, %p57, %p58;
	@%p59 bra 	$L__BB0_39;
	ld.global.nc.f32 	%f58, [%rd4];
	add.f32 	%f82, %f82, %f58;
$L__BB0_39:
	add.s32 	%r60, %r20, 1;
	setp.lt.s32 	%p60, %r60, 0;
	setp.ge.s32 	%p61, %r60, %r26;
	or.pred  	%p62, %p60, %p61;
	@%p62 bra 	$L__BB0_41;
	ld.global.nc.f32 	%f59, [%rd4+4];
	add.f32 	%f82, %f82, %f59;
$L__BB0_41:
	add.s32 	%r70, %r70, 2;
$L__BB0_42:
	setp.eq.s32 	%p63, %r9, 0;
	@%p63 bra 	$L__BB0_45;
	add.s32 	%r23, %r70, %r4;
	setp.lt.s32 	%p64, %r23, 0;
	setp.ge.s32 	%p65, %r23, %r26;
	or.pred  	%p66, %p64, %p65;
	@%p66 bra 	$L__BB0_45;
	add.s32 	%r61, %r23, %r12;
	mul.wide.s32 	%rd10, %r61, 4;
	add.s64 	%rd11, %rd1, %rd10;
	ld.global.nc.f32 	%f60, [%rd11];
	add.f32 	%f82, %f82, %f60;
$L__BB0_45:
	add.s32 	%r67, %r67, 1;
	setp.ne.s32 	%p67, %r67, %r27;
	@%p67 bra 	$L__BB0_4;
$L__BB0_46:
	mul.lo.s32 	%r65, %r27, %r27;
	cvt.rn.f32.u32 	%f78, %r65;
	div.rn.f32 	%f79, %f82, %f78;
	mad.lo.s32 	%r66, %r30, %r1, %r2;
	cvta.to.global.u64 	%rd25, %rd5;
	mul.wide.s32 	%rd26, %r66, 4;
	add.s64 	%rd27, %rd25, %rd26;
	st.global.f32 	[%rd27], %f79;
$L__BB0_47:
	ret;
$L__BB0_48:
	cvt.u64.u32 	%rd12, %r4;
	mul.lo.s32 	%r62, %r3, %r26;
	cvt.s64.s32 	%rd13, %r62;
	add.s64 	%rd14, %rd13, %rd12;
	shl.b64 	%rd15, %rd14, 2;
	add.s64 	%rd16, %rd1, %rd15;
	ld.global.nc.f32 	%f61, [%rd16];
	ld.global.nc.f32 	%f62, [%rd16+4];
	add.f32 	%f63, %f61, %f62;
	ld.global.nc.f32 	%f64, [%rd16+8];
	add.f32 	%f65, %f63, %f64;
	add.f32 	%f66, %f65, 0f00000000;
	add.s32 	%r63, %r62, %r26;
	cvt.s64.s32 	%rd17, %r63;
	add.s64 	%rd18, %rd17, %rd12;
	shl.b64 	%rd19, %rd18, 2;
	add.s64 	%rd20, %rd1, %rd19;
	ld.global.nc.f32 	%f67, [%rd20];
	ld.global.nc.f32 	%f68, [%rd20+4];
	add.f32 	%f69, %f67, %f68;
	ld.global.nc.f32 	%f70, [%rd20+8];
	add.f32 	%f71, %f69, %f70;
	add.f32 	%f72, %f66, %f71;
	add.s32 	%r64, %r63, %r26;
	cvt.s64.s32 	%rd21, %r64;
	add.s64 	%rd22, %rd21, %rd12;
	shl.b64 	%rd23, %rd22, 2;
	add.s64 	%rd24, %rd1, %rd23;
	ld.global.nc.f32 	%f73, [%rd24];
	ld.global.nc.f32 	%f74, [%rd24+4];
	add.f32 	%f75, %f73, %f74;
	ld.global.nc.f32 	%f76, [%rd24+8];
	add.f32 	%f77, %f75, %f76;
	add.f32 	%f82, %f72, %f77;
	bra.uni 	$L__BB0_46;

}


// ===== COMPILED SASS (sm_100) =====

	.target	sm_100

	.elftype	@"ET_EXEC"


//--------------------- .note.nv.tkinfo           --------------------------
	.section	.note.nv.tkinfo,"",@"SHT_NOTE"
	.sectionflags	@"SHF_NOTE_NV_TKINFO"
	.tkinfo
        /*0018*/ 	.word	0x00000002
        /*0030*/ 	.string	""
        /*0030*/ 	.string	"ptxas"
        /*0030*/ 	.string	"Cuda compilation tools, release 13.0, V13.0.88"
        /*0030*/ 	.string	"Build cuda_13.0.r13.0/compiler.36424714_0"
        /*0030*/ 	.string	"-arch sm_100 -m 64 "



//--------------------- .note.nv.cuinfo           --------------------------
	.section	.note.nv.cuinfo,"",@"SHT_NOTE"
	.sectionflags	@"SHF_NOTE_NV_CUINFO"
        /*0018*/ 	.short	0x0002
        /*001a*/ 	.short	0x0064
        /*001c*/ 	.short	0x0082
	.zero		2


//--------------------- .nv.info                  --------------------------
	.section	.nv.info,"",@"SHT_CUDA_INFO"
	.align	4


	//----- nvinfo : EIATTR_REGCOUNT
	.align		4
        /*0000*/ 	.byte	0x04, 0x2f
        /*0002*/ 	.short	(.L_1 - .L_0)
	.align		4
.L_0:
        /*0004*/ 	.word	index@(_Z16avgPoolKernelOptPKfPfiiiiiii)
        /*0008*/ 	.word	0x0000001b


	//----- nvinfo : EIATTR_FRAME_SIZE
	.align		4
.L_1:
        /*000c*/ 	.byte	0x04, 0x11
        /*000e*/ 	.short	(.L_3 - .L_2)
	.align		4
.L_2:
        /*0010*/ 	.word	index@($__internal_0_$__cuda_sm3x_div_rn_noftz_f32_slowpath)
        /*0014*/ 	.word	0x00000000


	//----- nvinfo : EIATTR_FRAME_SIZE
	.align		4
.L_3:
        /*0018*/ 	.byte	0x04, 0x11
        /*001a*/ 	.short	(.L_5 - .L_4)
	.align		4
.L_4:
        /*001c*/ 	.word	index@(_Z16avgPoolKernelOptPKfPfiiiiiii)
        /*0020*/ 	.word	0x00000000


	//----- nvinfo : EIATTR_MIN_STACK_SIZE
	.align		4
.L_5:
        /*0024*/ 	.byte	0x04, 0x12
        /*0026*/ 	.short	(.L_7 - .L_6)
	.align		4
.L_6:
        /*0028*/ 	.word	index@(_Z16avgPoolKernelOptPKfPfiiiiiii)
        /*002c*/ 	.word	0x00000000
.L_7:


//--------------------- .nv.compat                --------------------------
	.section	.nv.compat,"",@"SHT_CUDA_COMPAT_INFO"
	.align	4
        /*0000*/ 	.byte	0x02, 0x09, 0x00, 0x00, 0x02, 0x02, 0x01, 0x00, 0x02, 0x05, 0x05, 0x00, 0x03, 0x07, 0x01, 0x01
        /*0010*/ 	.byte	0x02, 0x03, 0x00, 0x00, 0x02, 0x06, 0x01, 0x00, 0x04, 0x0b, 0x08, 0x00, 0x01, 0x00, 0x00, 0x00
        /*0020*/ 	.byte	0x00, 0x00, 0x00, 0x00


//--------------------- .nv.info._Z16avgPoolKernelOptPKfPfiiiiiii --------------------------
	.section	.nv.info._Z16avgPoolKernelOptPKfPfiiiiiii,"",@"SHT_CUDA_INFO"
	.sectionflags	@""
	.align	4


	//----- nvinfo : EIATTR_CUDA_API_VERSION
	.align		4
        /*0000*/ 	.byte	0x04, 0x37
        /*0002*/ 	.short	(.L_9 - .L_8)
.L_8:
        /*0004*/ 	.word	0x00000082


	//----- nvinfo : EIATTR_KPARAM_INFO
	.align		4
.L_9:
        /*0008*/ 	.byte	0x04, 0x17
        /*000a*/ 	.short	(.L_11 - .L_10)
.L_10:
        /*000c*/ 	.word	0x00000000
        /*0010*/ 	.short	0x0008
        /*0012*/ 	.short	0x0028
        /*0014*/ 	.byte	0x00, 0xf0, 0x11, 0x00


	//----- nvinfo : EIATTR_KPARAM_INFO
	.align		4
.L_11:
        /*0018*/ 	.byte	0x04, 0x17
        /*001a*/ 	.short	(.L_13 - .L_12)
.L_12:
        /*001c*/ 	.word	0x00000000
        /*0020*/ 	.short	0x0007
        /*0022*/ 	.short	0x0024
        /*0024*/ 	.byte	0x00, 0xf0, 0x11, 0x00


	//----- nvinfo : EIATTR_KPARAM_INFO
	.align		4
.L_13:
        /*0028*/ 	.byte	0x04, 0x17
        /*002a*/ 	.short	(.L_15 - .L_14)
.L_14:
        /*002c*/ 	.word	0x00000000
        /*0030*/ 	.short	0x0006
        /*0032*/ 	.short	0x0020
        /*0034*/ 	.byte	0x00, 0xf0, 0x11, 0x00


	//----- nvinfo : EIATTR_KPARAM_INFO
	.align		4
.L_15:
        /*0038*/ 	.byte	0x04, 0x17
        /*003a*/ 	.short	(.L_17 - .L_16)
.L_16:
        /*003c*/ 	.word	0x00000000
        /*0040*/ 	.short	0x0005
        /*0042*/ 	.short	0x001c
        /*0044*/ 	.byte	0x00, 0xf0, 0x11, 0x00


	//----- nvinfo : EIATTR_KPARAM_INFO
	.align		4
.L_17:
        /*0048*/ 	.byte	0x04, 0x17
        /*004a*/ 	.short	(.L_19 - .L_18)
.L_18:
        /*004c*/ 	.word	0x00000000
        /*0050*/ 	.short	0x0004
        /*0052*/ 	.short	0x0018
        /*0054*/ 	.byte	0x00, 0xf0, 0x11, 0x00


	//----- nvinfo : EIATTR_KPARAM_INFO
	.align		4
.L_19:
        /*0058*/ 	.byte	0x04, 0x17
        /*005a*/ 	.short	(.L_21 - .L_20)
.L_20:
        /*005c*/ 	.word	0x00000000
        /*0060*/ 	.short	0x0003
        /*0062*/ 	.short	0x0014
        /*0064*/ 	.byte	0x00, 0xf0, 0x11, 0x00


	//----- nvinfo : EIATTR_KPARAM_INFO
	.align		4
.L_21:
        /*0068*/ 	.byte	0x04, 0x17
        /*006a*/ 	.short	(.L_23 - .L_22)
.L_22:
        /*006c*/ 	.word	0x00000000
        /*0070*/ 	.short	0x0002
        /*0072*/ 	.short	0x0010
        /*0074*/ 	.byte	0x00, 0xf0, 0x11, 0x00


	//----- nvinfo : EIATTR_KPARAM_INFO
	.align		4
.L_23:
        /*0078*/ 	.byte	0x04, 0x17
        /*007a*/ 	.short	(.L_25 - .L_24)
.L_24:
        /*007c*/ 	.word	0x00000000
        /*0080*/ 	.short	0x0001
        /*0082*/ 	.short	0x0008
        /*0084*/ 	.byte	0x00, 0xf5, 0x21, 0x00


	//----- nvinfo : EIATTR_KPARAM_INFO
	.align		4
.L_25:
        /*0088*/ 	.byte	0x04, 0x17
        /*008a*/ 	.short	(.L_27 - .L_26)
.L_26:
        /*008c*/ 	.word	0x00000000
        /*0090*/ 	.short	0x0000
        /*0092*/ 	.short	0x0000
        /*0094*/ 	.byte	0x00, 0xf5, 0x21, 0x00


	//----- nvinfo : EIATTR_SPARSE_MMA_MASK
	.align		4
.L_27:
        /*0098*/ 	.byte	0x03, 0x50
        /*009a*/ 	.short	0x0000


	//----- nvinfo : EIATTR_MAXREG_COUNT
	.align		4
        /*009c*/ 	.byte	0x03, 0x1b
        /*009e*/ 	.short	0x00ff


	//----- nvinfo : EIATTR_MERCURY_ISA_VERSION
	.align		4
        /*00a0*/ 	.byte	0x03, 0x5f
        /*00a2*/ 	.short	0x0101


	//----- nvinfo : EIATTR_VRC_CTA_INIT_COUNT
	.align		4
        /*00a4*/ 	.byte	0x02, 0x4a
	.zero		1
	.zero		1


	//----- nvinfo : EIATTR_EXIT_INSTR_OFFSETS
	.align		4
        /*00a8*/ 	.byte	0x04, 0x1c
        /*00aa*/ 	.short	(.L_29 - .L_28)


	//   ....[0]....
.L_28:
        /*00ac*/ 	.word	0x000000b0


	//   ....[1]....
        /*00b0*/ 	.word	0x00000da0


	//----- nvinfo : EIATTR_CRS_STACK_SIZE
	.align		4
.L_29:
        /*00b4*/ 	.byte	0x04, 0x1e
        /*00b6*/ 	.short	(.L_31 - .L_30)
.L_30:
        /*00b8*/ 	.word	0x00000000


	//----- nvinfo : EIATTR_CBANK_PARAM_SIZE
	.align		4
.L_31:
        /*00bc*/ 	.byte	0x03, 0x19
        /*00be*/ 	.short	0x002c


	//----- nvinfo : EIATTR_PARAM_CBANK
	.align		4
        /*00c0*/ 	.byte	0x04, 0x0a
        /*00c2*/ 	.short	(.L_33 - .L_32)
	.align		4
.L_32:
        /*00c4*/ 	.word	index@(.nv.constant0._Z16avgPoolKernelOptPKfPfiiiiiii)
        /*00c8*/ 	.short	0x0380
        /*00ca*/ 	.short	0x002c


	//----- nvinfo : EIATTR_SW_WAR
	.align		4
.L_33:
        /*00cc*/ 	.byte	0x04, 0x36
        /*00ce*/ 	.short	(.L_35 - .L_34)
.L_34:
        /*00d0*/ 	.word	0x00000008
.L_35:


//--------------------- .nv.callgraph             --------------------------
	.section	.nv.callgraph,"",@"SHT_CUDA_CALLGRAPH"
	.align	4
	.sectionentsize	8
	.align		4
        /*0000*/ 	.word	0x00000000
	.align		4
        /*0004*/ 	.word	0xffffffff
	.align		4
        /*0008*/ 	.word	0x00000000
	.align		4
        /*000c*/ 	.word	0xfffffffe
	.align		4
        /*0010*/ 	.word	0x00000000
	.align		4
        /*0014*/ 	.word	0xfffffffd
	.align		4
        /*0018*/ 	.word	0x00000000
	.align		4
        /*001c*/ 	.word	0xfffffffc


//--------------------- .text._Z16avgPoolKernelOptPKfPfiiiiiii --------------------------
	.section	.text._Z16avgPoolKernelOptPKfPfiiiiiii,"ax",@progbits
	.align	128
        .global         _Z16avgPoolKernelOptPKfPfiiiiiii
        .type           _Z16avgPoolKernelOptPKfPfiiiiiii,@function
        .size           _Z16avgPoolKernelOptPKfPfiiiiiii,(.L_x_24 - _Z16avgPoolKernelOptPKfPfiiiiiii)
        .other          _Z16avgPoolKernelOptPKfPfiiiiiii,@"STO_CUDA_ENTRY STV_DEFAULT"
_Z16avgPoolKernelOptPKfPfiiiiiii:
.text._Z16avgPoolKernelOptPKfPfiiiiiii:
[----:B------:R-:W-:Y:S01]  /*0000*/  LDC R1, c[0x0][0x37c] ;  /* 0x0000df00ff017b82 */ /* 0x000fe20000000800 */
[----:B------:R-:W0:Y:S01]  /*0010*/  S2R R2, SR_CTAID.X ;  /* 0x0000000000027919 */ /* 0x000e220000002500 */
[----:B------:R-:W1:Y:S01]  /*0020*/  LDCU UR4, c[0x0][0x3a8] ;  /* 0x00007500ff0477ac */ /* 0x000e620008000800 */
[----:B------:R-:W0:Y:S01]  /*0030*/  S2R R5, SR_TID.X ;  /* 0x0000000000057919 */ /* 0x000e220000002100 */
[----:B------:R-:W2:Y:S01]  /*0040*/  LDCU UR5, c[0x0][0x3a4] ;  /* 0x00007480ff0577ac */ /* 0x000ea20008000800 */
[----:B------:R-:W3:Y:S01]  /*0050*/  S2R R4, SR_CTAID.Y ;  /* 0x0000000000047919 */ /* 0x000ee20000002600 */
[----:B------:R-:W3:Y:S01]  /*0060*/  S2R R3, SR_TID.Y ;  /* 0x0000000000037919 */ /* 0x000ee20000002200 */
[----:B0-----:R-:W-:-:S05]  /*0070*/  IMAD R2, R2, 0x10, R5 ;  /* 0x0000001002027824 */ /* 0x001fca00078e0205 */
[----:B-1----:R-:W-:Y:S01]  /*0080*/  ISETP.GE.AND P0, PT, R2, UR4, PT ;  /* 0x0000000402007c0c */ /* 0x002fe2000bf06270 */
[----:B---3--:R-:W-:-:S05]  /*0090*/  IMAD R4, R4, 0x10, R3 ;  /* 0x0000001004047824 */ /* 0x008fca00078e0203 */
[----:B--2---:R-:W-:-:S13]  /*00a0*/  ISETP.GE.OR P0, PT, R4, UR5, P0 ;  /* 0x0000000504007c0c */ /* 0x004fda0008706670 */
[----:B------:R-:W-:Y:S05]  /*00b0*/  @P0 EXIT ;  /* 0x000000000000094d */ /* 0x000fea0003800000 */
[----:B------:R-:W0:Y:S01]  /*00c0*/  LDC.64 R8, c[0x0][0x398] ;  /* 0x0000e600ff087b82 */ /* 0x000e220000000a00 */
[----:B------:R-:W0:Y:S01]  /*00d0*/  LDCU UR4, c[0x0][0x3a0] ;  /* 0x00007400ff0477ac */ /* 0x000e220008000800 */
[----:B------:R-:W-:Y:S01]  /*00e0*/  BSSY.RECONVERGENT B0, `(.L_x_0) ;  /* 0x00000b5000007945 */ /* 0x000fe20003800200 */
[----:B------:R-:W1:Y:S05]  /*00f0*/  LDCU.64 UR6, c[0x0][0x358] ;  /* 0x00006b00ff0677ac */ /* 0x000e6a0008000a00 */
[----:B------:R-:W2:Y:S01]  /*0100*/  LDC.64 R10, c[0x0][0x390] ;  /* 0x0000e400ff0a7b82 */ /* 0x000ea20000000a00 */
[-C--:B0-----:R-:W-:Y:S01]  /*0110*/  IMAD R3, R4, R9.reuse, -UR4 ;  /* 0x8000000404037e24 */ /* 0x081fe2000f8e0209 */
[----:B------:R-:W-:Y:S01]  /*0120*/  ISETP.NE.AND P0, PT, R8, 0x3, PT ;  /* 0x000000030800780c */ /* 0x000fe20003f05270 */
[----:B------:R-:W-:-:S02]  /*0130*/  IMAD R0, R2, R9, -UR4 ;  /* 0x8000000402007e24 */ /* 0x000fc4000f8e0209 */
[----:B------:R-:W-:-:S03]  /*0140*/  VIADD R5, R3, 0x2 ;  /* 0x0000000203057836 */ /* 0x000fc60000000000 */
[----:B------:R-:W-:-:S04]  /*0150*/  LOP3.LUT R6, R0, R3, RZ, 0xfc, !PT ;  /* 0x0000000300067212 */ /* 0x000fc800078efcff */
[----:B------:R-:W-:Y:S01]  /*0160*/  ISETP.GT.AND P0, PT, R6, -0x1, !P0 ;  /* 0xffffffff0600780c */ /* 0x000fe20004704270 */
[----:B------:R-:W-:-:S03]  /*0170*/  VIADD R6, R0, 0x2 ;  /* 0x0000000200067836 */ /* 0x000fc60000000000 */
[----:B--2---:R-:W-:-:S04]  /*0180*/  ISETP.LT.AND P0, PT, R5, R10, P0 ;  /* 0x0000000a0500720c */ /* 0x004fc80000701270 */
[----:B------:R-:W-:-:S13]  /*0190*/  ISETP.LT.AND P0, PT, R6, R11, P0 ;  /* 0x0000000b0600720c */ /* 0x000fda0000701270 */
[----:B-1----:R-:W-:Y:S05]  /*01a0*/  @!P0 BRA `(.L_x_1) ;  /* 0x00000000008c8947 */ /* 0x002fea0003800000 */
[----:B------:R-:W0:Y:S01]  /*01b0*/  LDCU.64 UR4, c[0x0][0x380] ;  /* 0x00007000ff0477ac */ /* 0x000e220008000a00 */
[----:B------:R-:W-:-:S04]  /*01c0*/  IMAD R3, R3, R11, RZ ;  /* 0x0000000b03037224 */ /* 0x000fc800078e02ff */
[----:B------:R-:W-:Y:S01]  /*01d0*/  IMAD.IADD R5, R3, 0x1, R11 ;  /* 0x0000000103057824 */ /* 0x000fe200078e020b */
[----:B------:R-:W-:-:S03]  /*01e0*/  IADD3 R6, P0, PT, R0, R3, RZ ;  /* 0x0000000300067210 */ /* 0x000fc60007f1e0ff */
[----:B------:R-:W-:Y:S01]  /*01f0*/  IMAD.IADD R7, R5, 0x1, R11 ;  /* 0x0000000105077824 */ /* 0x000fe200078e020b */
[----:B------:R-:W-:Y:S02]  /*0200*/  LEA.HI.X.SX32 R9, R3, RZ, 0x1, P0 ;  /* 0x000000ff03097211 */ /* 0x000fe400000f0eff */
[C---:B------:R-:W-:Y:S02]  /*0210*/  IADD3 R3, P1, PT, R0.reuse, R5, RZ ;  /* 0x0000000500037210 */ /* 0x040fe40007f3e0ff */
[----:B------:R-:W-:Y:S02]  /*0220*/  IADD3 R0, P2, PT, R0, R7, RZ ;  /* 0x0000000700007210 */ /* 0x000fe40007f5e0ff */
[----:B------:R-:W-:Y:S02]  /*0230*/  LEA.HI.X.SX32 R12, R5, RZ, 0x1, P1 ;  /* 0x000000ff050c7211 */ /* 0x000fe400008f0eff */
[----:B0-----:R-:W-:Y:S02]  /*0240*/  LEA R8, P0, R6, UR4, 0x2 ;  /* 0x0000000406087c11 */ /* 0x001fe4000f8010ff */
[----:B------:R-:W-:-:S02]  /*0250*/  LEA.HI.X.SX32 R7, R7, RZ, 0x1, P2 ;  /* 0x000000ff07077211 */ /* 0x000fc400010f0eff */
[----:B------:R-:W-:Y:S02]  /*0260*/  LEA.HI.X R9, R6, UR5, R9, 0x2, P0 ;  /* 0x0000000506097c11 */ /* 0x000fe400080f1409 */
[C---:B------:R-:W-:Y:S02]  /*0270*/  LEA R10, P0, R3.reuse, UR4, 0x2 ;  /* 0x00000004030a7c11 */ /* 0x040fe4000f8010ff */
[C---:B------:R-:W-:Y:S01]  /*0280*/  LEA R6, P1, R0.reuse, UR4, 0x2 ;  /* 0x0000000400067c11 */ /* 0x040fe2000f8210ff */
[----:B------:R-:W2:Y:S01]  /*0290*/  LDG.E.CONSTANT R5, desc[UR6][R8.64+0x8] ;  /* 0x0000080608057981 */ /* 0x000ea2000c1e9900 */
[----:B------:R-:W-:Y:S02]  /*02a0*/  LEA.HI.X R11, R3, UR5, R12, 0x2, P0 ;  /* 0x00000005030b7c11 */ /* 0x000fe400080f140c */
[----:B------:R-:W-:Y:S01]  /*02b0*/  LEA.HI.X R7, R0, UR5, R7, 0x2, P1 ;  /* 0x0000000500077c11 */ /* 0x000fe200088f1407 */
[----:B------:R-:W3:Y:S04]  /*02c0*/  LDG.E.CONSTANT R3, desc[UR6][R8.64+0x4] ;  /* 0x0000040608037981 */ /* 0x000ee8000c1e9900 */
[----:B------:R-:W3:Y:S04]  /*02d0*/  LDG.E.CONSTANT R0, desc[UR6][R8.64] ;  /* 0x0000000608007981 */ /* 0x000ee8000c1e9900 */
[----:B------:R-:W4:Y:S04]  /*02e0*/  LDG.E.CONSTANT R12, desc[UR6][R10.64] ;  /* 0x000000060a0c7981 */ /* 0x000f28000c1e9900 */
[----:B------:R-:W4:Y:S04]  /*02f0*/  LDG.E.CONSTANT R13, desc[UR6][R10.64+0x4] ;  /* 0x000004060a0d7981 */ /* 0x000f28000c1e9900 */
[----:B------:R-:W5:Y:S04]  /*0300*/  LDG.E.CONSTANT R15, desc[UR6][R10.64+0x8] ;  /* 0x000008060a0f7981 */ /* 0x000f68000c1e9900 */
[----:B------:R-:W5:Y:S04]  /*0310*/  LDG.E.CONSTANT R14, desc[UR6][R6.64] ;  /* 0x00000006060e7981 */ /* 0x000f68000c1e9900 */
[----:B------:R-:W5:Y:S04]  /*0320*/  LDG.E.CONSTANT R17, desc[UR6][R6.64+0x4] ;  /* 0x0000040606117981 */ /* 0x000f68000c1e9900 */
[----:B------:R-:W5:Y:S01]  /*0330*/  LDG.E.CONSTANT R19, desc[UR6][R6.64+0x8] ;  /* 0x0000080606137981 */ /* 0x000f62000c1e9900 */
[----:B---3--:R-:W-:-:S04]  /*0340*/  FADD R0, R0, R3 ;  /* 0x0000000300007221 */ /* 0x008fc80000000000 */
[----:B--2---:R-:W-:Y:S01]  /*0350*/  FADD R0, R0, R5 ;  /* 0x0000000500007221 */ /* 0x004fe20000000000 */
[----:B----4-:R-:W-:-:S03]  /*0360*/  FADD R12, R12, R13 ;  /* 0x0000000d0c0c7221 */ /* 0x010fc60000000000 */
[----:B------:R-:W-:Y:S01]  /*0370*/  FADD R0, RZ, R0 ;  /* 0x00000000ff007221 */ /* 0x000fe20000000000 */
[----:B-----5:R-:W-:-:S04]  /*0380*/  FADD R15, R12, R15 ;  /* 0x0000000f0c0f7221 */ /* 0x020fc80000000000 */
[----:B------:R-:W-:Y:S01]  /*0390*/  FADD R0, R0, R15 ;  /* 0x0000000f00007221 */ /* 0x000fe20000000000 */
[----:B------:R-:W-:-:S04]  /*03a0*/  FADD R14, R14, R17 ;  /* 0x000000110e0e7221 */ /* 0x000fc80000000000 */
[----:B------:R-:W-:-:S04]  /*03b0*/  FADD R19, R14, R19 ;  /* 0x000000130e137221 */ /* 0x000fc80000000000 */
[----:B------:R-:W-:Y:S01]  /*03c0*/  FADD R5, R0, R19 ;  /* 0x0000001300057221 */ /* 0x000fe20000000000 */
[----:B------:R-:W-:Y:S06]  /*03d0*/  BRA `(.L_x_2) ;  /* 0x0000000800147947 */ /* 0x000fec0003800000 */
.L_x_1:
[----:B------:R-:W-:Y:S01]  /*03e0*/  ISETP.GE.AND P0, PT, R8, 0x1, PT ;  /* 0x000000010800780c */ /* 0x000fe20003f06270 */
[----:B------:R-:W-:-:S12]  /*03f0*/  IMAD.MOV.U32 R5, RZ, RZ, RZ ;  /* 0x000000ffff057224 */ /* 0x000fd800078e00ff */
[----:B------:R-:W-:Y:S05]  /*0400*/  @!P0 BRA `(.L_x_2) ;  /* 0x0000000800088947 */ /* 0x000fea0003800000 */
[C---:B------:R-:W-:Y:S02]  /*0410*/  LOP3.LUT R15, R8.reuse, 0x7, RZ, 0xc0, !PT ;  /* 0x00000007080f7812 */ /* 0x040fe400078ec0ff */
[C---:B------:R-:W-:Y:S02]  /*0420*/  LOP3.LUT R16, R8.reuse, 0x3, RZ, 0xc0, !PT ;  /* 0x0000000308107812 */ /* 0x040fe400078ec0ff */
[----:B------:R-:W-:Y:S01]  /*0430*/  LOP3.LUT R6, R8, 0x7ffffff8, RZ, 0xc0, !PT ;  /* 0x7ffffff808067812 */ /* 0x000fe200078ec0ff */
[----:B------:R-:W-:Y:S02]  /*0440*/  VIADD R5, R15, 0xffffffff ;  /* 0xffffffff0f057836 */ /* 0x000fe40000000000 */
[----:B------:R-:W-:-:S03]  /*0450*/  IMAD.MOV.U32 R8, RZ, RZ, RZ ;  /* 0x000000ffff087224 */ /* 0x000fc600078e00ff */
[----:B------:R-:W-:Y:S01]  /*0460*/  ISETP.GE.U32.AND P5, PT, R5, 0x3, PT ;  /* 0x000000030500780c */ /* 0x000fe20003fa6070 */
[----:B------:R-:W-:-:S12]  /*0470*/  IMAD.MOV.U32 R5, RZ, RZ, RZ ;  /* 0x000000ffff057224 */ /* 0x000fd800078e00ff */
.L_x_9:
[----:B------:R-:W0:Y:S01]  /*0480*/  LDCU UR4, c[0x0][0x390] ;  /* 0x00007200ff0477ac */ /* 0x000e220008000800 */
[----:B------:R-:W1:Y:S01]  /*0490*/  LDC R9, c[0x0][0x398] ;  /* 0x0000e600ff097b82 */ /* 0x000e620000000800 */
[----:B------:R-:W-:Y:S01]  /*04a0*/  IMAD.IADD R7, R3, 0x1, R8 ;  /* 0x0000000103077824 */ /* 0x000fe200078e0208 */
[----:B------:R-:W-:Y:S01]  /*04b0*/  BSSY.RECONVERGENT B1, `(.L_x_3) ;  /* 0x0000076000017945 */ /* 0x000fe20003800200 */
[----:B------:R-:W-:-:S03]  /*04c0*/  VIADD R8, R8, 0x1 ;  /* 0x0000000108087836 */ /* 0x000fc60000000000 */
[----:B0-----:R-:W-:-:S04]  /*04d0*/  ISETP.GE.AND P0, PT, R7, UR4, PT ;  /* 0x0000000407007c0c */ /* 0x001fc8000bf06270 */
[----:B------:R-:W-:Y:S02]  /*04e0*/  ISETP.LT.OR P0, PT, R7, RZ, P0 ;  /* 0x000000ff0700720c */ /* 0x000fe40000701670 */
[----:B-1----:R-:W-:-:S11]  /*04f0*/  ISETP.NE.AND P6, PT, R8, R9, PT ;  /* 0x000000090800720c */ /* 0x002fd60003fc5270 */
[----:B------:R-:W-:Y:S05]  /*0500*/  @P0 BRA `(.L_x_4) ;  /* 0x0000000400c00947 */ /* 0x000fea0003800000 */
[----:B------:R-:W-:Y:S01]  /*0510*/  ISETP.GE.U32.AND P0, PT, R9, 0x8, PT ;  /* 0x000000080900780c */ /* 0x000fe20003f06070 */
[----:B------:R-:W-:-:S12]  /*0520*/  IMAD.MOV.U32 R9, RZ, RZ, RZ ;  /* 0x000000ffff097224 */ /* 0x000fd800078e00ff */
[----:B------:R-:W-:Y:S05]  /*0530*/  @!P0 BRA `(.L_x_5) ;  /* 0x0000000000c48947 */ /* 0x000fea0003800000 */
[----:B------:R-:W0:Y:S01]  /*0540*/  LDC.64 R10, c[0x0][0x380] ;  /* 0x0000e000ff0a7b82 */ /* 0x000e220000000a00 */
[----:B------:R-:W1:Y:S01]  /*0550*/  LDCU UR5, c[0x0][0x394] ;  /* 0x00007280ff0577ac */ /* 0x000e620008000800 */
[----:B------:R-:W-:-:S05]  /*0560*/  UMOV UR4, URZ ;  /* 0x000000ff00047c82 */ /* 0x000fca0008000000 */
.L_x_6:
[----:B------:R-:W-:-:S04]  /*0570*/  VIADD R22, R0, UR4 ;  /* 0x0000000400167c36 */ /* 0x000fc80008000000 */
[C---:B------:R-:W-:Y:S01]  /*0580*/  VIADD R9, R22.reuse, 0x1 ;  /* 0x0000000116097836 */ /* 0x040fe20000000000 */
[C---:B-1----:R-:W-:Y:S01]  /*0590*/  ISETP.GE.AND P2, PT, R22.reuse, UR5, PT ;  /* 0x0000000516007c0c */ /* 0x042fe2000bf46270 */
[C---:B------:R-:W-:Y:S02]  /*05a0*/  VIADD R14, R22.reuse, 0x2 ;  /* 0x00000002160e7836 */ /* 0x040fe40000000000 */
[----:B------:R-:W-:Y:S01]  /*05b0*/  IMAD R13, R7, UR5, R22 ;  /* 0x00000005070d7c24 */ /* 0x000fe2000f8e0216 */
[----:B------:R-:W-:Y:S02]  /*05c0*/  ISETP.GE.AND P3, PT, R9, UR5, PT ;  /* 0x0000000509007c0c */ /* 0x000fe4000bf66270 */
[----:B------:R-:W-:Y:S01]  /*05d0*/  ISETP.LT.OR P2, PT, R22, RZ, P2 ;  /* 0x000000ff1600720c */ /* 0x000fe20001741670 */
[----:B0-----:R-:W-:Y:S01]  /*05e0*/  IMAD.WIDE R12, R13, 0x4, R10 ;  /* 0x000000040d0c7825 */ /* 0x001fe200078e020a */
[----:B------:R-:W-:Y:S02]  /*05f0*/  ISETP.LT.OR P3, PT, R9, RZ, P3 ;  /* 0x000000ff0900720c */ /* 0x000fe40001f61670 */
[----:B------:R-:W-:-:S04]  /*0600*/  ISETP.GE.AND P0, PT, R14, UR5, PT ;  /* 0x000000050e007c0c */ /* 0x000fc8000bf06270 */
[----:B------:R-:W-:-:S05]  /*0610*/  ISETP.LT.OR P0, PT, R14, RZ, P0 ;  /* 0x000000ff0e00720c */ /* 0x000fca0000701670 */
[----:B------:R-:W2:Y:S04]  /*0620*/  @!P2 LDG.E.CONSTANT R14, desc[UR6][R12.64] ;  /* 0x000000060c0ea981 */ /* 0x000ea8000c1e9900 */
[----:B------:R-:W3:Y:S04]  /*0630*/  @!P3 LDG.E.CONSTANT R18, desc[UR6][R12.64+0x4] ;  /* 0x000004060c12b981 */ /* 0x000ee8000c1e9900 */
[----:B------:R-:W4:Y:S01]  /*0640*/  @!P0 LDG.E.CONSTANT R20, desc[UR6][R12.64+0x8] ;  /* 0x000008060c148981 */ /* 0x000f22000c1e9900 */
[C---:B------:R-:W-:Y:S02]  /*0650*/  VIADD R9, R22.reuse, 0x3 ;  /* 0x0000000316097836 */ /* 0x040fe40000000000 */
[----:B------:R-:W-:-:S03]  /*0660*/  VIADD R17, R22, 0x4 ;  /* 0x0000000416117836 */ /* 0x000fc60000000000 */
[----:B------:R-:W-:Y:S02]  /*0670*/  ISETP.GE.AND P1, PT, R9, UR5, PT ;  /* 0x0000000509007c0c */ /* 0x000fe4000bf26270 */
[----:B------:R-:W-:Y:S02]  /*0680*/  ISETP.GE.AND P4, PT, R17, UR5, PT ;  /* 0x0000000511007c0c */ /* 0x000fe4000bf86270 */
[----:B------:R-:W-:Y:S01]  /*0690*/  ISETP.LT.OR P1, PT, R9, RZ, P1 ;  /* 0x000000ff0900720c */ /* 0x000fe20000f21670 */
[C---:B------:R-:W-:Y:S02]  /*06a0*/  VIADD R9, R22.reuse, 0x5 ;  /* 0x0000000516097836 */ /* 0x040fe40000000000 */
[----:B--2---:R-:W-:Y:S01]  /*06b0*/  @!P2 FADD R5, R5, R14 ;  /* 0x0000000e0505a221 */ /* 0x004fe20000000000 */
[C---:B------:R-:W-:Y:S01]  /*06c0*/  VIADD R14, R22.reuse, 0x6 ;  /* 0x00000006160e7836 */ /* 0x040fe20000000000 */
[----:B------:R-:W-:Y:S01]  /*06d0*/  ISETP.LT.OR P2, PT, R17, RZ, P4 ;  /* 0x000000ff1100720c */ /* 0x000fe20002741670 */
[----:B------:R-:W-:-:S02]  /*06e0*/  VIADD R17, R22, 0x7 ;  /* 0x0000000716117836 */ /* 0x000fc40000000000 */
[----:B---3--:R-:W-:Y:S01]  /*06f0*/  @!P3 FADD R5, R5, R18 ;  /* 0x000000120505b221 */ /* 0x008fe20000000000 */
[----:B------:R-:W-:Y:S02]  /*0700*/  ISETP.GE.AND P3, PT, R9, UR5, PT ;  /* 0x0000000509007c0c */ /* 0x000fe4000bf66270 */
[C---:B------:R-:W-:Y:S01]  /*0710*/  ISETP.GE.AND P4, PT, R14.reuse, UR5, PT ;  /* 0x000000050e007c0c */ /* 0x040fe2000bf86270 */
[----:B----4-:R-:W-:Y:S01]  /*0720*/  @!P0 FADD R5, R5, R20 ;  /* 0x0000001405058221 */ /* 0x010fe20000000000 */
[----:B------:R-:W-:Y:S02]  /*0730*/  ISETP.LT.OR P3, PT, R9, RZ, P3 ;  /* 0x000000ff0900720c */ /* 0x000fe40001f61670 */
[----:B------:R-:W-:Y:S02]  /*0740*/  ISETP.LT.OR P4, PT, R14, RZ, P4 ;  /* 0x000000ff0e00720c */ /* 0x000fe40002781670 */
[C---:B------:R-:W-:Y:S01]  /*0750*/  ISETP.GE.AND P0, PT, R17.reuse, UR5, PT ;  /* 0x0000000511007c0c */ /* 0x040fe2000bf06270 */
[----:B------:R-:W2:Y:S03]  /*0760*/  @!P1 LDG.E.CONSTANT R14, desc[UR6][R12.64+0xc] ;  /* 0x00000c060c0e9981 */ /* 0x000ea6000c1e9900 */
[----:B------:R-:W-:Y:S01]  /*0770*/  ISETP.LT.OR P0, PT, R17, RZ, P0 ;  /* 0x000000ff1100720c */ /* 0x000fe20000701670 */
[----:B------:R-:W3:Y:S04]  /*0780*/  @!P2 LDG.E.CONSTANT R18, desc[UR6][R12.64+0x10] ;  /* 0x000010060c12a981 */ /* 0x000ee8000c1e9900 */
[----:B------:R-:W4:Y:S04]  /*0790*/  @!P3 LDG.E.CONSTANT R20, desc[UR6][R12.64+0x14] ;  /* 0x000014060c14b981 */ /* 0x000f28000c1e9900 */
[----:B------:R-:W5:Y:S04]  /*07a0*/  @!P4 LDG.E.CONSTANT R22, desc[UR6][R12.64+0x18] ;  /* 0x000018060c16c981 */ /* 0x000f68000c1e9900 */
[----:B------:R-:W5:Y:S01]  /*07b0*/  @!P0 LDG.E.CONSTANT R24, desc[UR6][R12.64+0x1c] ;  /* 0x00001c060c188981 */ /* 0x000f62000c1e9900 */
[----:B------:R-:W-:Y:S01]  /*07c0*/  UIADD3 UR4, UPT, UPT, UR4, 0x8, URZ ;  /* 0x0000000804047890 */ /* 0x000fe2000fffe0ff */
[----:B--2---:R-:W-:-:S05]  /*07d0*/  @!P1 FADD R5, R5, R14 ;  /* 0x0000000e05059221 */ /* 0x004fca0000000000 */
[----:B------:R-:W-:Y:S01]  /*07e0*/  ISETP.NE.AND P1, PT, R6, UR4, PT ;  /* 0x0000000406007c0c */ /* 0x000fe2000bf25270 */
[----:B---3--:R-:W-:-:S04]  /*07f0*/  @!P2 FADD R5, R5, R18 ;  /* 0x000000120505a221 */ /* 0x008fc80000000000 */
[----:B----4-:R-:W-:-:S04]  /*0800*/  @!P3 FADD R5, R5, R20 ;  /* 0x000000140505b221 */ /* 0x010fc80000000000 */
[----:B-----5:R-:W-:-:S04]  /*0810*/  @!P4 FADD R5, R5, R22 ;  /* 0x000000160505c221 */ /* 0x020fc80000000000 */
[----:B------:R-:W-:Y:S01]  /*0820*/  @!P0 FADD R5, R5, R24 ;  /* 0x0000001805058221 */ /* 0x000fe20000000000 */
[----:B------:R-:W-:Y:S06]  /*0830*/  @P1 BRA `(.L_x_6) ;  /* 0xfffffffc004c1947 */ /* 0x000fec000383ffff */
[----:B------:R-:W-:-:S07]  /*0840*/  IMAD.MOV.U32 R9, RZ, RZ, R6 ;  /* 0x000000ffff097224 */ /* 0x000fce00078e0006 */
.L_x_5:
[----:B------:R-:W-:-:S13]  /*0850*/  ISETP.NE.AND P0, PT, R15, RZ, PT ;  /* 0x000000ff0f00720c */ /* 0x000fda0003f05270 */
[----:B------:R-:W-:Y:S05]  /*0860*/  @!P0 BRA `(.L_x_4) ;  /* 0x0000000000e88947 */ /* 0x000fea0003800000 */
[----:B------:R-:W-:Y:S01]  /*0870*/  ISETP.NE.AND P3, PT, R16, RZ, PT ;  /* 0x000000ff1000720c */ /* 0x000fe20003f65270 */
[----:B------:R-:W-:-:S12]  /*0880*/  @!P5 BRA `(.L_x_7) ;  /* 0x000000000064d947 */ /* 0x000fd80003800000 */
[----:B------:R-:W0:Y:S01]  /*0890*/  LDCU UR4, c[0x0][0x394] ;  /* 0x00007280ff0477ac */ /* 0x000e220008000800 */
[----:B------:R-:W1:Y:S01]  /*08a0*/  LDC.64 R10, c[0x0][0x380] ;  /* 0x0000e000ff0a7b82 */ /* 0x000e620000000a00 */
[----:B------:R-:W-:-:S04]  /*08b0*/  IMAD.IADD R12, R0, 0x1, R9 ;  /* 0x00000001000c7824 */ /* 0x000fc800078e0209 */
[C---:B------:R-:W-:Y:S02]  /*08c0*/  VIADD R13, R12.reuse, 0x1 ;  /* 0x000000010c0d7836 */ /* 0x040fe40000000000 */
[C---:B------:R-:W-:Y:S01]  /*08d0*/  VIADD R14, R12.reuse, 0x2 ;  /* 0x000000020c0e7836 */ /* 0x040fe20000000000 */
[C---:B0-----:R-:W-:Y:S02]  /*08e0*/  ISETP.GE.AND P0, PT, R12.reuse, UR4, PT ;  /* 0x000000040c007c0c */ /* 0x041fe4000bf06270 */
[C---:B------:R-:W-:Y:S02]  /*08f0*/  ISETP.GE.AND P1, PT, R13.reuse, UR4, PT ;  /* 0x000000040d007c0c */ /* 0x040fe4000bf26270 */
[----:B------:R-:W-:Y:S02]  /*0900*/  ISETP.LT.OR P0, PT, R12, RZ, P0 ;  /* 0x000000ff0c00720c */ /* 0x000fe40000701670 */
[----:B------:R-:W-:Y:S01]  /*0910*/  ISETP.LT.OR P1, PT, R13, RZ, P1 ;  /* 0x000000ff0d00720c */ /* 0x000fe20000f21670 */
[----:B------:R-:W-:Y:S01]  /*0920*/  IMAD R13, R7, UR4, R12 ;  /* 0x00000004070d7c24 */ /* 0x000fe2000f8e020c */
[----:B------:R-:W-:Y:S01]  /*0930*/  ISETP.GE.AND P2, PT, R14, UR4, PT ;  /* 0x000000040e007c0c */ /* 0x000fe2000bf46270 */
[----:B------:R-:W-:-:S02]  /*0940*/  VIADD R12, R12, 0x3 ;  /* 0x000000030c0c7836 */ /* 0x000fc40000000000 */
[----:B-1----:R-:W-:Y:S01]  /*0950*/  IMAD.WIDE R10, R13, 0x4, R10 ;  /* 0x000000040d0a7825 */ /* 0x002fe200078e020a */
[----:B------:R-:W-:Y:S02]  /*0960*/  ISETP.LT.OR P2, PT, R14, RZ, P2 ;  /* 0x000000ff0e00720c */ /* 0x000fe40001741670 */
[----:B------:R-:W-:-:S04]  /*0970*/  ISETP.GE.AND P4, PT, R12, UR4, PT ;  /* 0x000000040c007c0c */ /* 0x000fc8000bf86270 */
[----:B------:R-:W-:Y:S01]  /*0980*/  ISETP.LT.OR P4, PT, R12, RZ, P4 ;  /* 0x000000ff0c00720c */ /* 0x000fe20002781670 */
[----:B------:R-:W2:Y:S04]  /*0990*/  @!P1 LDG.E.CONSTANT R14, desc[UR6][R10.64+0x4] ;  /* 0x000004060a0e9981 */ /* 0x000ea8000c1e9900 */
[----:B------:R-:W3:Y:S04]  /*09a0*/  @!P0 LDG.E.CONSTANT R12, desc[UR6][R10.64] ;  /* 0x000000060a0c8981 */ /* 0x000ee8000c1e9900 */
[----:B------:R-:W4:Y:S04]  /*09b0*/  @!P2 LDG.E.CONSTANT R18, desc[UR6][R10.64+0x8] ;  /* 0x000008060a12a981 */ /* 0x000f28000c1e9900 */
[----:B------:R-:W5:Y:S01]  /*09c0*/  @!P4 LDG.E.CONSTANT R20, desc[UR6][R10.64+0xc] ;  /* 0x00000c060a14c981 */ /* 0x000f62000c1e9900 */
[----:B------:R-:W-:-:S02]  /*09d0*/  VIADD R9, R9, 0x4 ;  /* 0x0000000409097836 */ /* 0x000fc40000000000 */
[----:B---3--:R-:W-:-:S04]  /*09e0*/  @!P0 FADD R5, R5, R12 ;  /* 0x0000000c05058221 */ /* 0x008fc80000000000 */
[----:B--2---:R-:W-:-:S04]  /*09f0*/  @!P1 FADD R5, R5, R14 ;  /* 0x0000000e05059221 */ /* 0x004fc80000000000 */
[----:B----4-:R-:W-:-:S04]  /*0a00*/  @!P2 FADD R5, R5, R18 ;  /* 0x000000120505a221 */ /* 0x010fc80000000000 */
[----:B-----5:R-:W-:-:S07]  /*0a10*/  @!P4 FADD R5, R5, R20 ;  /* 0x000000140505c221 */ /* 0x020fce0000000000 */
.L_x_7:
[----:B------:R-:W-:Y:S05]  /*0a20*/  @!P3 BRA `(.L_x_4) ;  /* 0x000000000078b947 */ /* 0x000fea0003800000 */
[----:B------:R-:W0:Y:S01]  /*0a30*/  LDCU UR4, c[0x0][0x398] ;  /* 0x00007300ff0477ac */ /* 0x000e220008000800 */
[----:B------:R-:W-:Y:S01]  /*0a40*/  ISETP.NE.AND P0, PT, R16, 0x1, PT ;  /* 0x000000011000780c */ /* 0x000fe20003f05270 */
[----:B0-----:R-:W-:-:S12]  /*0a50*/  ULOP3.LUT UP0, URZ, UR4, 0x1, URZ, 0xc0, !UPT ;  /* 0x0000000104ff7892 */ /* 0x001fd8000f80c0ff */
[----:B------:R-:W-:Y:S05]  /*0a60*/  @!P0 BRA `(.L_x_8) ;  /* 0x00000000003c8947 */ /* 0x000fea0003800000 */
[----:B------:R-:W0:Y:S01]  /*0a70*/  LDCU UR4, c[0x0][0x394] ;  /* 0x00007280ff0477ac */ /* 0x000e220008000800 */
[----:B------:R-:W1:Y:S01]  /*0a80*/  LDC.64 R10, c[0x0][0x380] ;  /* 0x0000e000ff0a7b82 */ /* 0x000e620000000a00 */
[----:B------:R-:W-:-:S04]  /*0a90*/  IMAD.IADD R12, R0, 0x1, R9 ;  /* 0x00000001000c7824 */ /* 0x000fc800078e0209 */
[C---:B------:R-:W-:Y:S01]  /*0aa0*/  VIADD R13, R12.reuse, 0x1 ;  /* 0x000000010c0d7836 */ /* 0x040fe20000000000 */
[----:B0-----:R-:W-:-:S04]  /*0ab0*/  ISETP.GE.AND P0, PT, R12, UR4, PT ;  /* 0x000000040c007c0c */ /* 0x001fc8000bf06270 */
[C---:B------:R-:W-:Y:S02]  /*0ac0*/  ISETP.GE.AND P1, PT, R13.reuse, UR4, PT ;  /* 0x000000040d007c0c */ /* 0x040fe4000bf26270 */
[----:B------:R-:W-:Y:S02]  /*0ad0*/  ISETP.LT.OR P0, PT, R12, RZ, P0 ;  /* 0x000000ff0c00720c */ /* 0x000fe40000701670 */
[----:B------:R-:W-:Y:S01]  /*0ae0*/  ISETP.LT.OR P1, PT, R13, RZ, P1 ;  /* 0x000000ff0d00720c */ /* 0x000fe20000f21670 */
[----:B------:R-:W-:-:S04]  /*0af0*/  IMAD R13, R7, UR4, R12 ;  /* 0x00000004070d7c24 */ /* 0x000fc8000f8e020c */
[----:B-1----:R-:W-:-:S06]  /*0b00*/  IMAD.WIDE R10, R13, 0x4, R10 ;  /* 0x000000040d0a7825 */ /* 0x002fcc00078e020a */
[----:B------:R-:W2:Y:S04]  /*0b10*/  @!P0 LDG.E.CONSTANT R12, desc[UR6][R10.64] ;  /* 0x000000060a0c8981 */ /* 0x000ea8000c1e9900 */
[----:B------:R-:W3:Y:S01]  /*0b20*/  @!P1 LDG.E.CONSTANT R14, desc[UR6][R10.64+0x4] ;  /* 0x000004060a0e9981 */ /* 0x000ee2000c1e9900 */
[----:B------:R-:W-:Y:S02]  /*0b30*/  VIADD R9, R9, 0x2 ;  /* 0x0000000209097836 */ /* 0x000fe40000000000 */
[----:B--2---:R-:W-:-:S04]  /*0b40*/  @!P0 FADD R5, R5, R12 ;  /* 0x0000000c05058221 */ /* 0x004fc80000000000 */
[----:B---3--:R-:W-:-:S07]  /*0b50*/  @!P1 FADD R5, R5, R14 ;  /* 0x0000000e05059221 */ /* 0x008fce0000000000 */
.L_x_8:
[----:B------:R-:W-:Y:S05]  /*0b60*/  BRA.U !UP0, `(.L_x_4) ;  /* 0x0000000108287547 */ /* 0x000fea000b800000 */
[----:B------:R-:W0:Y:S01]  /*0b70*/  LDC R13, c[0x0][0x394] ;  /* 0x0000e500ff0d7b82 */ /* 0x000e220000000800 */
[----:B------:R-:W-:-:S05]  /*0b80*/  IMAD.IADD R12, R0, 0x1, R9 ;  /* 0x00000001000c7824 */ /* 0x000fca00078e0209 */
[----:B0-----:R-:W-:-:S04]  /*0b90*/  ISETP.GE.AND P0, PT, R12, R13, PT ;  /* 0x0000000d0c00720c */ /* 0x001fc80003f06270 */
[----:B------:R-:W-:-:S13]  /*0ba0*/  ISETP.LT.OR P0, PT, R12, RZ, P0 ;  /* 0x000000ff0c00720c */ /* 0x000fda0000701670 */
[----:B------:R-:W-:Y:S05]  /*0bb0*/  @P0 BRA `(.L_x_4) ;  /* 0x0000000000140947 */ /* 0x000fea0003800000 */
[----:B------:R-:W0:Y:S01]  /*0bc0*/  LDC.64 R10, c[0x0][0x380] ;  /* 0x0000e000ff0a7b82 */ /* 0x000e220000000a00 */
[----:B------:R-:W-:-:S04]  /*0bd0*/  IMAD R7, R7, R13, R12 ;  /* 0x0000000d07077224 */ /* 0x000fc800078e020c */
[----:B0-----:R-:W-:-:S06]  /*0be0*/  IMAD.WIDE R10, R7, 0x4, R10 ;  /* 0x00000004070a7825 */ /* 0x001fcc00078e020a */
[----:B------:R-:W2:Y:S02]  /*0bf0*/  LDG.E.CONSTANT R10, desc[UR6][R10.64] ;  /* 0x000000060a0a7981 */ /* 0x000ea4000c1e9900 */
[----:B--2---:R-:W-:-:S07]  /*0c00*/  FADD R5, R5, R10 ;  /* 0x0000000a05057221 */ /* 0x004fce0000000000 */
.L_x_4:
[----:B------:R-:W-:Y:S05]  /*0c10*/  BSYNC.RECONVERGENT B1 ;  /* 0x0000000000017941 */ /* 0x000fea0003800200 */
.L_x_3:
[----:B------:R-:W-:Y:S05]  /*0c20*/  @P6 BRA `(.L_x_9) ;  /* 0xfffffff800146947 */ /* 0x000fea000383ffff */
.L_x_2:
[----:B------:R-:W-:Y:S05]  /*0c30*/  BSYNC.RECONVERGENT B0 ;  /* 0x0000000000007941 */ /* 0x000fea0003800200 */
.L_x_0:
[----:B------:R-:W0:Y:S01]  /*0c40*/  LDCU UR4, c[0x0][0x398] ;  /* 0x00007300ff0477ac */ /* 0x000e220008000800 */
[----:B------:R-:W-:Y:S01]  /*0c50*/  BSSY.RECONVERGENT B0, `(.L_x_10) ;  /* 0x000000f000007945 */ /* 0x000fe20003800200 */
[----:B0-----:R-:W-:-:S06]  /*0c60*/  UIMAD UR4, UR4, UR4, URZ ;  /* 0x00000004040472a4 */ /* 0x001fcc000f8e02ff */
[----:B------:R-:W-:-:S04]  /*0c70*/  I2FP.F32.U32 R8, UR4 ;  /* 0x0000000400087c45 */ /* 0x000fc80008201000 */
[----:B------:R-:W0:Y:S08]  /*0c80*/  MUFU.RCP R3, R8 ;  /* 0x0000000800037308 */ /* 0x000e300000001000 */
[----:B------:R-:W1:Y:S01]  /*0c90*/  FCHK P0, R5, R8 ;  /* 0x0000000805007302 */ /* 0x000e620000000000 */
[----:B0-----:R-:W-:-:S04]  /*0ca0*/  FFMA R0, -R8, R3, 1 ;  /* 0x3f80000008007423 */ /* 0x001fc80000000103 */
[----:B------:R-:W-:-:S04]  /*0cb0*/  FFMA R0, R3, R0, R3 ;  /* 0x0000000003007223 */ /* 0x000fc80000000003 */
[----:B------:R-:W-:-:S04]  /*0cc0*/  FFMA R3, R0, R5, RZ ;  /* 0x0000000500037223 */ /* 0x000fc800000000ff */
[----:B------:R-:W-:-:S04]  /*0cd0*/  FFMA R6, -R8, R3, R5 ;  /* 0x0000000308067223 */ /* 0x000fc80000000105 */
[----:B------:R-:W-:Y:S01]  /*0ce0*/  FFMA R9, R0, R6, R3 ;  /* 0x0000000600097223 */ /* 0x000fe20000000003 */
[----:B-1----:R-:W-:Y:S06]  /*0cf0*/  @!P0 BRA `(.L_x_11) ;  /* 0x0000000000108947 */ /* 0x002fec0003800000 */
[----:B------:R-:W-:Y:S01]  /*0d00*/  IMAD.MOV.U32 R3, RZ, RZ, R5 ;  /* 0x000000ffff037224 */ /* 0x000fe200078e0005 */
[----:B------:R-:W-:-:S07]  /*0d10*/  MOV R6, 0xd30 ;  /* 0x00000d3000067802 */ /* 0x000fce0000000f00 */
[----:B------:R-:W-:Y:S05]  /*0d20*/  CALL.REL.NOINC `($__internal_0_$__cuda_sm3x_div_rn_noftz_f32_slowpath) ;  /* 0x0000000000207944 */ /* 0x000fea0003c00000 */
[----:B------:R-:W-:-:S07]  /*0d30*/  IMAD.MOV.U32 R9, RZ, RZ, R0 ;  /* 0x000000ffff097224 */ /* 0x000fce00078e0000 */
.L_x_11:
[----:B------:R-:W-:Y:S05]  /*0d40*/  BSYNC.RECONVERGENT B0 ;  /* 0x0000000000007941 */ /* 0x000fea0003800200 */
.L_x_10:
[----:B------:R-:W0:Y:S01]  /*0d50*/  LDC.64 R6, c[0x0][0x388] ;  /* 0x0000e200ff067b82 */ /* 0x000e220000000a00 */
[----:B------:R-:W1:Y:S02]  /*0d60*/  LDCU UR4, c[0x0][0x3a8] ;  /* 0x00007500ff0477ac */ /* 0x000e640008000800 */
[----:B-1----:R-:W-:-:S04]  /*0d70*/  IMAD R3, R4, UR4, R2 ;  /* 0x0000000404037c24 */ /* 0x002fc8000f8e0202 */
[----:B0-----:R-:W-:-:S05]  /*0d80*/  IMAD.WIDE R2, R3, 0x4, R6 ;  /* 0x0000000403027825 */ /* 0x001fca00078e0206 */
[----:B------:R-:W-:Y:S01]  /*0d90*/  STG.E desc[UR6][R2.64], R9 ;  /* 0x0000000902007986 */ /* 0x000fe2000c101906 */
[----:B------:R-:W-:Y:S05]  /*0da0*/  EXIT ;  /* 0x000000000000794d */ /* 0x000fea0003800000 */
        .weak           $__internal_0_$__cuda_sm3x_div_rn_noftz_f32_slowpath
        .type           $__internal_0_$__cuda_sm3x_div_rn_noftz_f32_slowpath,@function
        .size           $__internal_0_$__cuda_sm3x_div_rn_noftz_f32_slowpath,(.L_x_24 - $__internal_0_$__cuda_sm3x_div_rn_noftz_f32_slowpath)
$__internal_0_$__cuda_sm3x_div_rn_noftz_f32_slowpath:
[----:B------:R-:W-:Y:S01]  /*0db0*/  SHF.R.U32.HI R5, RZ, 0x17, R8 ;  /* 0x00000017ff057819 */ /* 0x000fe20000011608 */
[----:B------:R-:W-:Y:S01]  /*0dc0*/  BSSY.RECONVERGENT B1, `(.L_x_12) ;  /* 0x0000063000017945 */ /* 0x000fe20003800200 */
[----:B------:R-:W-:Y:S02]  /*0dd0*/  SHF.R.U32.HI R0, RZ, 0x17, R3 ;  /* 0x00000017ff007819 */ /* 0x000fe40000011603 */
[----:B------:R-:W-:Y:S02]  /*0de0*/  LOP3.LUT R5, R5, 0xff, RZ, 0xc0, !PT ;  /* 0x000000ff05057812 */ /* 0x000fe400078ec0ff */
[----:B------:R-:W-:-:S03]  /*0df0*/  LOP3.LUT R12, R0, 0xff, RZ, 0xc0, !PT ;  /* 0x000000ff000c7812 */ /* 0x000fc600078ec0ff */
[----:B------:R-:W-:Y:S02]  /*0e00*/  VIADD R9, R5, 0xffffffff ;  /* 0xffffffff05097836 */ /* 0x000fe40000000000 */
[----:B------:R-:W-:-:S03]  /*0e10*/  VIADD R10, R12, 0xffffffff ;  /* 0xffffffff0c0a7836 */ /* 0x000fc60000000000 */
[----:B------:R-:W-:-:S04]  /*0e20*/  ISETP.GT.U32.AND P0, PT, R9, 0xfd, PT ;  /* 0x000000fd0900780c */ /* 0x000fc80003f04070 */
[----:B------:R-:W-:-:S13]  /*0e30*/  ISETP.GT.U32.OR P0, PT, R10, 0xfd, P0 ;  /* 0x000000fd0a00780c */ /* 0x000fda0000704470 */
[----:B------:R-:W-:Y:S01]  /*0e40*/  @!P0 IMAD.MOV.U32 R7, RZ, RZ, RZ ;  /* 0x000000ffff078224 */ /* 0x000fe200078e00ff */
[----:B------:R-:W-:Y:S06]  /*0e50*/  @!P0 BRA `(.L_x_13) ;  /* 0x0000000000608947 */ /* 0x000fec0003800000 */
[----:B------:R-:W-:Y:S01]  /*0e60*/  FSETP.GTU.FTZ.AND P0, PT, |R3|, +INF , PT ;  /* 0x7f8000000300780b */ /* 0x000fe20003f1c200 */
[----:B------:R-:W-:Y:S01]  /*0e70*/  IMAD.MOV.U32 R0, RZ, RZ, R8 ;  /* 0x000000ffff007224 */ /* 0x000fe200078e0008 */
[----:B------:R-:W-:-:S04]  /*0e80*/  FSETP.GTU.FTZ.AND P1, PT, |R8|, +INF , PT ;  /* 0x7f8000000800780b */ /* 0x000fc80003f3c200 */
[----:B------:R-:W-:-:S13]  /*0e90*/  PLOP3.LUT P0, PT, P0, P1, PT, 0xf8, 0x8f ;  /* 0x00000000008f781c */ /* 0x000fda0000703f70 */
[----:B------:R-:W-:Y:S05]  /*0ea0*/  @P0 BRA `(.L_x_14) ;  /* 0x00000004004c0947 */ /* 0x000fea0003800000 */
[----:B------:R-:W-:-:S13]  /*0eb0*/  LOP3.LUT P0, RZ, R8, 0x7fffffff, R3, 0xc8, !PT ;  /* 0x7fffffff08ff7812 */ /* 0x000fda000780c803 */
[----:B------:R-:W-:Y:S05]  /*0ec0*/  @!P0 BRA `(.L_x_15) ;  /* 0x00000004003c8947 */ /* 0x000fea0003800000 */
[C---:B------:R-:W-:Y:S02]  /*0ed0*/  FSETP.NEU.FTZ.AND P1, PT, |R3|.reuse, +INF , PT ;  /* 0x7f8000000300780b */ /* 0x040fe40003f3d200 */
[----:B------:R-:W-:Y:S02]  /*0ee0*/  FSETP.NEU.FTZ.AND P0, PT, |R0|, +INF , PT ;  /* 0x7f8000000000780b */ /* 0x000fe40003f1d200 */
[----:B------:R-:W-:-:S11]  /*0ef0*/  FSETP.NEU.FTZ.AND P2, PT, |R3|, +INF , PT ;  /* 0x7f8000000300780b */ /* 0x000fd60003f5d200 */
[----:B------:R-:W-:Y:S05]  /*0f00*/  @!P0 BRA !P1, `(.L_x_15) ;  /* 0x00000004002c8947 */ /* 0x000fea0004800000 */
[----:B------:R-:W-:-:S04]  /*0f10*/  LOP3.LUT P1, RZ, R3, 0x7fffffff, RZ, 0xc0, !PT ;  /* 0x7fffffff03ff7812 */ /* 0x000fc8000782c0ff */
[----:B------:R-:W-:-:S13]  /*0f20*/  PLOP3.LUT P0, PT, P0, P1, PT, 0x2f, 0xf2 ;  /* 0x0000000000f2781c */ /* 0x000fda0000702577 */
[----:B------:R-:W-:Y:S05]  /*0f30*/  @P0 BRA `(.L_x_16) ;  /* 0x0000000400180947 */ /* 0x000fea0003800000 */
[----:B------:R-:W-:-:S04]  /*0f40*/  LOP3.LUT P0, RZ, R8, 0x7fffffff, RZ, 0xc0, !PT ;  /* 0x7fffffff08ff7812 */ /* 0x000fc8000780c0ff */
[----:B------:R-:W-:-:S13]  /*0f50*/  PLOP3.LUT P0, PT, P2, P0, PT, 0x2f, 0xf2 ;  /* 0x0000000000f2781c */ /* 0x000fda0001700577 */
[----:B------:R-:W-:Y:S05]  /*0f60*/  @P0 BRA `(.L_x_17) ;  /* 0x0000000400000947 */ /* 0x000fea0003800000 */
[----:B------:R-:W-:Y:S02]  /*0f70*/  ISETP.GE.AND P0, PT, R10, RZ, PT ;  /* 0x000000ff0a00720c */ /* 0x000fe40003f06270 */
[----:B------:R-:W-:-:S11]  /*0f80*/  ISETP.GE.AND P1, PT, R9, RZ, PT ;  /* 0x000000ff0900720c */ /* 0x000fd60003f26270 */
[----:B------:R-:W-:Y:S02]  /*0f90*/  @P0 IMAD.MOV.U32 R7, RZ, RZ, RZ ;  /* 0x000000ffff070224 */ /* 0x000fe400078e00ff */
[----:B------:R-:W-:Y:S01]  /*0fa0*/  @!P0 FFMA R3, R3, 1.84467440737095516160e+19, RZ ;  /* 0x5f80000003038823 */ /* 0x000fe200000000ff */
[----:B------:R-:W-:Y:S02]  /*0fb0*/  @!P0 IMAD.MOV.U32 R7, RZ, RZ, -0x40 ;  /* 0xffffffc0ff078424 */ /* 0x000fe400078e00ff */
[----:B------:R-:W-:Y:S02]  /*0fc0*/  @!P1 FFMA R8, R0, 1.84467440737095516160e+19, RZ ;  /* 0x5f80000000089823 */ /* 0x000fe400000000ff */
[----:B------:R-:W-:-:S07]  /*0fd0*/  @!P1 VIADD R7, R7, 0x40 ;  /* 0x0000004007079836 */ /* 0x000fce0000000000 */
.L_x_13:
[----:B------:R-:W-:Y:S01]  /*0fe0*/  LEA R9, R5, 0xc0800000, 0x17 ;  /* 0xc080000005097811 */ /* 0x000fe200078eb8ff */
[----:B------:R-:W-:Y:S04]  /*0ff0*/  BSSY.RECONVERGENT B2, `(.L_x_18) ;  /* 0x0000036000027945 */ /* 0x000fe80003800200 */
[----:B------:R-:W-:Y:S02]  /*1000*/  IMAD.IADD R9, R8, 0x1, -R9 ;  /* 0x0000000108097824 */ /* 0x000fe400078e0a09 */
[----:B------:R-:W-:Y:S02]  /*1010*/  VIADD R8, R12, 0xffffff81 ;  /* 0xffffff810c087836 */ /* 0x000fe40000000000 */
[----:B------:R-:W0:Y:S01]  /*1020*/  MUFU.RCP R10, R9 ;  /* 0x00000009000a7308 */ /* 0x000e220000001000 */
[----:B------:R-:W-:Y:S01]  /*1030*/  FADD.FTZ R11, -R9, -RZ ;  /* 0x800000ff090b7221 */ /* 0x000fe20000010100 */
[C---:B------:R-:W-:Y:S01]  /*1040*/  IMAD R0, R8.reuse, -0x800000, R3 ;  /* 0xff80000008007824 */ /* 0x040fe200078e0203 */
[----:B------:R-:W-:-:S05]  /*1050*/  IADD3 R8, PT, PT, R8, 0x7f, -R5 ;  /* 0x0000007f08087810 */ /* 0x000fca0007ffe805 */
[----:B------:R-:W-:Y:S02]  /*1060*/  IMAD.IADD R8, R8, 0x1, R7 ;  /* 0x0000000108087824 */ /* 0x000fe400078e0207 */
[----:B0-----:R-:W-:-:S04]  /*1070*/  FFMA R13, R10, R11, 1 ;  /* 0x3f8000000a0d7423 */ /* 0x001fc8000000000b */
[----:B------:R-:W-:-:S04]  /*1080*/  FFMA R12, R10, R13, R10 ;  /* 0x0000000d0a0c7223 */ /* 0x000fc8000000000a */
[----:B------:R-:W-:-:S04]  /*1090*/  FFMA R3, R0, R12, RZ ;  /* 0x0000000c00037223 */ /* 0x000fc800000000ff */
[----:B------:R-:W-:-:S04]  /*10a0*/  FFMA R10, R11, R3, R0 ;  /* 0x000000030b0a7223 */ /* 0x000fc80000000000 */
[----:B------:R-:W-:-:S04]  /*10b0*/  FFMA R13, R12, R10, R3 ;  /* 0x0000000a0c0d7223 */ /* 0x000fc80000000003 */
[----:B------:R-:W-:-:S04]  /*10c0*/  FFMA R10, R11, R13, R0 ;  /* 0x0000000d0b0a7223 */ /* 0x000fc80000000000 */
[----:B------:R-:W-:-:S05]  /*10d0*/  FFMA R0, R12, R10, R13 ;  /* 0x0000000a0c007223 */ /* 0x000fca000000000d */
[----:B------:R-:W-:-:S04]  /*10e0*/  SHF.R.U32.HI R3, RZ, 0x17, R0 ;  /* 0x00000017ff037819 */ /* 0x000fc80000011600 */
[----:B------:R-:W-:-:S05]  /*10f0*/  LOP3.LUT R3, R3, 0xff, RZ, 0xc0, !PT ;  /* 0x000000ff03037812 */ /* 0x000fca00078ec0ff */
[----:B------:R-:W-:-:S04]  /*1100*/  IMAD.IADD R7, R3, 0x1, R8 ;  /* 0x0000000103077824 */ /* 0x000fc800078e0208 */
[----:B------:R-:W-:-:S05]  /*1110*/  VIADD R3, R7, 0xffffffff ;  /* 0xffffffff07037836 */ /* 0x000fca0000000000 */
[----:B------:R-:W-:-:S13]  /*1120*/  ISETP.GE.U32.AND P0, PT, R3, 0xfe, PT ;  /* 0x000000fe0300780c */ /* 0x000fda0003f06070 */
[----:B------:R-:W-:Y:S05]  /*1130*/  @!P0 BRA `(.L_x_19) ;  /* 0x0000000000808947 */ /* 0x000fea0003800000 */
[----:B------:R-:W-:-:S13]  /*1140*/  ISETP.GT.AND P0, PT, R7, 0xfe, PT ;  /* 0x000000fe0700780c */ /* 0x000fda0003f04270 */
[----:B------:R-:W-:Y:S05]  /*1150*/  @P0 BRA `(.L_x_20) ;  /* 0x00000000006c0947 */ /* 0x000fea0003800000 */
[----:B------:R-:W-:-:S13]  /*1160*/  ISETP.GE.AND P0, PT, R7, 0x1, PT ;  /* 0x000000010700780c */ /* 0x000fda0003f06270 */
[----:B------:R-:W-:Y:S05]  /*1170*/  @P0 BRA `(.L_x_21) ;  /* 0x0000000000740947 */ /* 0x000fea0003800000 */
[----:B------:R-:W-:Y:S02]  /*1180*/  ISETP.GE.AND P0, PT, R7, -0x18, PT ;  /* 0xffffffe80700780c */ /* 0x000fe40003f06270 */
[----:B------:R-:W-:-:S11]  /*1190*/  LOP3.LUT R0, R0, 0x80000000, RZ, 0xc0, !PT ;  /* 0x8000000000007812 */ /* 0x000fd600078ec0ff */
[----:B------:R-:W-:Y:S05]  /*11a0*/  @!P0 BRA `(.L_x_21) ;  /* 0x0000000000688947 */ /* 0x000fea0003800000 */
[CCC-:B------:R-:W-:Y:S01]  /*11b0*/  FFMA.RZ R3, R12.reuse, R10.reuse, R13.reuse ;  /* 0x0000000a0c037223 */ /* 0x1c0fe2000000c00d */
[CCC-:B------:R-:W-:Y:S01]  /*11c0*/  FFMA.RM R8, R12.reuse, R10.reuse, R13.reuse ;  /* 0x0000000a0c087223 */ /* 0x1c0fe2000000400d */
[C---:B------:R-:W-:Y:S02]  /*11d0*/  ISETP.NE.AND P2, PT, R7.reuse, RZ, PT ;  /* 0x000000ff0700720c */ /* 0x040fe40003f45270 */
[----:B------:R-:W-:Y:S02]  /*11e0*/  ISETP.NE.AND P1, PT, R7, RZ, PT ;  /* 0x000000ff0700720c */ /* 0x000fe40003f25270 */
[----:B------:R-:W-:Y:S01]  /*11f0*/  LOP3.LUT R5, R3, 0x7fffff, RZ, 0xc0, !PT ;  /* 0x007fffff03057812 */ /* 0x000fe200078ec0ff */
[----:B------:R-:W-:Y:S01]  /*1200*/  FFMA.RP R3, R12, R10, R13 ;  /* 0x0000000a0c037223 */ /* 0x000fe2000000800d */
[----:B------:R-:W-:Y:S02]  /*1210*/  VIADD R10, R7, 0x20 ;  /* 0x00000020070a7836 */ /* 0x000fe40000000000 */
[----:B------:R-:W-:Y:S01]  /*1220*/  LOP3.LUT R5, R5, 0x800000, RZ, 0xfc, !PT ;  /* 0x0080000005057812 */ /* 0x000fe200078efcff */
[----:B------:R-:W-:Y:S01]  /*1230*/  IMAD.MOV R7, RZ, RZ, -R7 ;  /* 0x000000ffff077224 */ /* 0x000fe200078e0a07 */
[----:B------:R-:W-:-:S02]  /*1240*/  FSETP.NEU.FTZ.AND P0, PT, R3, R8, PT ;  /* 0x000000080300720b */ /* 0x000fc40003f1d000 */
[----:B------:R-:W-:Y:S02]  /*1250*/  SHF.L.U32 R10, R5, R10, RZ ;  /* 0x0000000a050a7219 */ /* 0x000fe400000006ff */
[----:B------:R-:W-:Y:S02]  /*1260*/  SEL R8, R7, RZ, P2 ;  /* 0x000000ff07087207 */ /* 0x000fe40001000000 */
[----:B------:R-:W-:Y:S02]  /*1270*/  ISETP.NE.AND P1, PT, R10, RZ, P1 ;  /* 0x000000ff0a00720c */ /* 0x000fe40000f25270 */
[----:B------:R-:W-:Y:S02]  /*1280*/  SHF.R.U32.HI R8, RZ, R8, R5 ;  /* 0x00000008ff087219 */ /* 0x000fe40000011605 */
[----:B------:R-:W-:Y:S02]  /*1290*/  PLOP3.LUT P0, PT, P0, P1, PT, 0xf8, 0x8f ;  /* 0x00000000008f781c */ /* 0x000fe40000703f70 */
[----:B------:R-:W-:-:S02]  /*12a0*/  SHF.R.U32.HI R10, RZ, 0x1, R8 ;  /* 0x00000001ff0a7819 */ /* 0x000fc40000011608 */
[----:B------:R-:W-:-:S04]  /*12b0*/  SEL R3, RZ, 0x1, !P0 ;  /* 0x00000001ff037807 */ /* 0x000fc80004000000 */
[----:B------:R-:W-:-:S04]  /*12c0*/  LOP3.LUT R3, R3, 0x1, R10, 0xf8, !PT ;  /* 0x0000000103037812 */ /* 0x000fc800078ef80a */
[----:B------:R-:W-:-:S05]  /*12d0*/  LOP3.LUT R3, R3, R8, RZ, 0xc0, !PT ;  /* 0x0000000803037212 */ /* 0x000fca00078ec0ff */
[----:B------:R-:W-:-:S05]  /*12e0*/  IMAD.IADD R3, R10, 0x1, R3 ;  /* 0x000000010a037824 */ /* 0x000fca00078e0203 */
[----:B------:R-:W-:Y:S01]  /*12f0*/  LOP3.LUT R0, R3, R0, RZ, 0xfc, !PT ;  /* 0x0000000003007212 */ /* 0x000fe200078efcff */
[----:B------:R-:W-:Y:S06]  /*1300*/  BRA `(.L_x_21) ;  /* 0x0000000000107947 */ /* 0x000fec0003800000 */
.L_x_20:
[----:B------:R-:W-:-:S04]  /*1310*/  LOP3.LUT R0, R0, 0x80000000, RZ, 0xc0, !PT ;  /* 0x8000000000007812 */ /* 0x000fc800078ec0ff */
[----:B------:R-:W-:Y:S01]  /*1320*/  LOP3.LUT R0, R0, 0x7f800000, RZ, 0xfc, !PT ;  /* 0x7f80000000007812 */ /* 0x000fe200078efcff */
[----:B------:R-:W-:Y:S06]  /*1330*/  BRA `(.L_x_21) ;  /* 0x0000000000047947 */ /* 0x000fec0003800000 */
.L_x_19:
[----:B------:R-:W-:-:S07]  /*1340*/  IMAD R0, R8, 0x800000, R0 ;  /* 0x0080000008007824 */ /* 0x000fce00078e0200 */
.L_x_21:
[----:B------:R-:W-:Y:S05]  /*1350*/  BSYNC.RECONVERGENT B2 ;  /* 0x0000000000027941 */ /* 0x000fea0003800200 */
.L_x_18:
[----:B------:R-:W-:Y:S05]  /*1360*/  BRA `(.L_x_22) ;  /* 0x0000000000207947 */ /* 0x000fea0003800000 */
.L_x_17:
[----:B------:R-:W-:-:S04]  /*1370*/  LOP3.LUT R0, R8, 0x80000000, R3, 0x48, !PT ;  /* 0x8000000008007812 */ /* 0x000fc800078e4803 */
[----:B------:R-:W-:Y:S01]  /*1380*/  LOP3.LUT R0, R0, 0x7f800000, RZ, 0xfc, !PT ;  /* 0x7f80000000007812 */ /* 0x000fe200078efcff */
[----:B------:R-:W-:Y:S06]  /*1390*/  BRA `(.L_x_22) ;  /* 0x0000000000147947 */ /* 0x000fec0003800000 */
.L_x_16:
[----:B------:R-:W-:Y:S01]  /*13a0*/  LOP3.LUT R0, R8, 0x80000000, R3, 0x48, !PT ;  /* 0x8000000008007812 */ /* 0x000fe200078e4803 */
[----:B------:R-:W-:Y:S06]  /*13b0*/  BRA `(.L_x_22) ;  /* 0x00000000000c7947 */ /* 0x000fec0003800000 */
.L_x_15:
[----:B------:R-:W0:Y:S01]  /*13c0*/  MUFU.RSQ R0, -QNAN ;  /* 0xffc0000000007908 */ /* 0x000e220000001400 */
[----:B------:R-:W-:Y:S05]  /*13d0*/  BRA `(.L_x_22) ;  /* 0x0000000000047947 */ /* 0x000fea0003800000 */
.L_x_14:
[----:B------:R-:W-:-:S07]  /*13e0*/  FADD.FTZ R0, R3, R0 ;  /* 0x0000000003007221 */ /* 0x000fce0000010000 */
.L_x_22:
[----:B------:R-:W-:Y:S05]  /*13f0*/  BSYNC.RECONVERGENT B1 ;  /* 0x0000000000017941 */ /* 0x000fea0003800200 */
.L_x_12:
[----:B------:R-:W-:-:S04]  /*1400*/  IMAD.MOV.U32 R7, RZ, RZ, 0x0 ;  /* 0x00000000ff077424 */ /* 0x000fc800078e00ff */
[----:B0-----:R-:W-:Y:S05]  /*1410*/  RET.REL.NODEC R6 `(_Z16avgPoolKernelOptPKfPfiiiiiii) ;  /* 0xffffffe806f87950 */ /* 0x001fea0003c3ffff */
.L_x_23:
[----:B------:R-:W-:-:S00]  /*1420*/  BRA `(.L_x_23) ;  /* 0xfffffffc00fc7947 */ /* 0x000fc0000383ffff */
[----:B------:R-:W-:-:S00]  /*1430*/  NOP ;  /* 0x0000000000007918 */ /* 0x000fc00000000000 */
        /* <DEDUP_REMOVED lines=12> */
.L_x_24:


//--------------------- .nv.shared.reserved.0     --------------------------
	.section	.nv.shared.reserved.0,"aw",@nobits
	.weak		__nv_reservedSMEM_offset_0_alias
	.size		__nv_reservedSMEM_offset_0_alias, 0, 64
	.other		__nv_reservedSMEM_offset_0_alias,@"STO_CUDA_RESERVED_SHARED STV_DEFAULT"
__nv_reservedSMEM_offset_0_alias:
	.zero		0
	.zero		64


//--------------------- .nv.constant0._Z16avgPoolKernelOptPKfPfiiiiiii --------------------------
	.section	.nv.constant0._Z16avgPoolKernelOptPKfPfiiiiiii,"a",@progbits
	.sectionflags	@""
	.align	4
.nv.constant0._Z16avgPoolKernelOptPKfPfiiiiiii:
	.zero		940


//--------------------- SYMBOLS --------------------------

	.type		.nv.reservedSmem.offset0,@object
	.size		.nv.reservedSmem.offset0,0x4
